	.headerflags	@"EF_CUDA_TEXMODE_UNIFIED EF_CUDA_64BIT_ADDRESS EF_CUDA_ACCELERATORS EF_CUDA_SM90 EF_CUDA_VIRTUAL_SM(EF_CUDA_SM90)"
	.elftype	@"ET_EXEC"


//--------------------- .nv.info                  --------------------------
	.section	.nv.info,"",@"SHT_CUDA_INFO"
	.align	4


	//----- nvinfo : EIATTR_REGCOUNT
	.align		4
        /*0000*/ 	.byte	0x04, 0x2f
        /*0002*/ 	.short	(.L_1 - .L_0)
	.align		4
.L_0:
        /*0004*/ 	.word	index@(triton_poi_fused__unsafe_index_add_mul_sub_48)
        /*0008*/ 	.word	0x0000002a


	//----- nvinfo : EIATTR_MIN_STACK_SIZE
	.align		4
.L_1:
        /*000c*/ 	.byte	0x04, 0x12
        /*000e*/ 	.short	(.L_3 - .L_2)
	.align		4
.L_2:
        /*0010*/ 	.word	index@(triton_poi_fused__unsafe_index_add_mul_sub_48)
        /*0014*/ 	.word	0x00000000


	//----- nvinfo : EIATTR_FRAME_SIZE
	.align		4
.L_3:
        /*0018*/ 	.byte	0x04, 0x11
        /*001a*/ 	.short	(.L_5 - .L_4)
	.align		4
.L_4:
        /*001c*/ 	.word	index@(triton_poi_fused__unsafe_index_add_mul_sub_48)
        /*0020*/ 	.word	0x00000000


	//----- nvinfo : EIATTR_MIN_STACK_SIZE
	.align		4
.L_5:
        /*0024*/ 	.byte	0x04, 0x12
        /*0026*/ 	.short	(.L_7 - .L_6)
	.align		4
.L_6:
        /*0028*/ 	.word	index@(triton_poi_fused__unsafe_index_add_mul_sub_48)
        /*002c*/ 	.word	0x00000000
.L_7:


//--------------------- .nv.info.triton_poi_fused__unsafe_index_add_mul_sub_48 --------------------------
	.section	.nv.info.triton_poi_fused__unsafe_index_add_mul_sub_48,"",@"SHT_CUDA_INFO"
	.sectionflags	@""
	.align	4


	//----- nvinfo : EIATTR_CUDA_API_VERSION
	.align		4
        /*0000*/ 	.byte	0x04, 0x37
        /*0002*/ 	.short	(.L_9 - .L_8)
.L_8:
        /*0004*/ 	.word	0x0000007c


	//----- nvinfo : EIATTR_KPARAM_INFO
	.align		4
.L_9:
        /*0008*/ 	.byte	0x04, 0x17
        /*000a*/ 	.short	(.L_11 - .L_10)
.L_10:
        /*000c*/ 	.word	0x00000000
        /*0010*/ 	.short	0x000b
        /*0012*/ 	.short	0x0058
        /*0014*/ 	.byte	0x00, 0xf0, 0x11, 0x00


	//----- nvinfo : EIATTR_KPARAM_INFO
	.align		4
.L_11:
        /*0018*/ 	.byte	0x04, 0x17
        /*001a*/ 	.short	(.L_13 - .L_12)
.L_12:
        /*001c*/ 	.word	0x00000000
        /*0020*/ 	.short	0x000a
        /*0022*/ 	.short	0x0050
        /*0024*/ 	.byte	0x00, 0xf4, 0x21, 0x00


	//----- nvinfo : EIATTR_KPARAM_INFO
	.align		4
.L_13:
        /*0028*/ 	.byte	0x04, 0x17
        /*002a*/ 	.short	(.L_15 - .L_14)
.L_14:
        /*002c*/ 	.word	0x00000000
        /*0030*/ 	.short	0x0009
        /*0032*/ 	.short	0x0048
        /*0034*/ 	.byte	0x00, 0xf4, 0x21, 0x00


	//----- nvinfo : EIATTR_KPARAM_INFO
	.align		4
.L_15:
        /*0038*/ 	.byte	0x04, 0x17
        /*003a*/ 	.short	(.L_17 - .L_16)
.L_16:
        /*003c*/ 	.word	0x00000000
        /*0040*/ 	.short	0x0008
        /*0042*/ 	.short	0x0040
        /*0044*/ 	.byte	0x00, 0xf4, 0x21, 0x00


	//----- nvinfo : EIATTR_KPARAM_INFO
	.align		4
.L_17:
        /*0048*/ 	.byte	0x04, 0x17
        /*004a*/ 	.short	(.L_19 - .L_18)
.L_18:
        /*004c*/ 	.word	0x00000000
        /*0050*/ 	.short	0x0007
        /*0052*/ 	.short	0x0038
        /*0054*/ 	.byte	0x00, 0xf4, 0x21, 0x00


	//----- nvinfo : EIATTR_KPARAM_INFO
	.align		4
.L_19:
        /*0058*/ 	.byte	0x04, 0x17
        /*005a*/ 	.short	(.L_21 - .L_20)
.L_20:
        /*005c*/ 	.word	0x00000000
        /*0060*/ 	.short	0x0006
        /*0062*/ 	.short	0x0030
        /*0064*/ 	.byte	0x00, 0xf4, 0x21, 0x00


	//----- nvinfo : EIATTR_KPARAM_INFO
	.align		4
.L_21:
        /*0068*/ 	.byte	0x04, 0x17
        /*006a*/ 	.short	(.L_23 - .L_22)
.L_22:
        /*006c*/ 	.word	0x00000000
        /*0070*/ 	.short	0x0005
        /*0072*/ 	.short	0x0028
        /*0074*/ 	.byte	0x00, 0xf4, 0x21, 0x00


	//----- nvinfo : EIATTR_KPARAM_INFO
	.align		4
.L_23:
        /*0078*/ 	.byte	0x04, 0x17
        /*007a*/ 	.short	(.L_25 - .L_24)
.L_24:
        /*007c*/ 	.word	0x00000000
        /*0080*/ 	.short	0x0004
        /*0082*/ 	.short	0x0020
        /*0084*/ 	.byte	0x00, 0xf4, 0x21, 0x00


	//----- nvinfo : EIATTR_KPARAM_INFO
	.align		4
.L_25:
        /*0088*/ 	.byte	0x04, 0x17
        /*008a*/ 	.short	(.L_27 - .L_26)
.L_26:
        /*008c*/ 	.word	0x00000000
        /*0090*/ 	.short	0x0003
        /*0092*/ 	.short	0x0018
        /*0094*/ 	.byte	0x00, 0xf4, 0x21, 0x00


	//----- nvinfo : EIATTR_KPARAM_INFO
	.align		4
.L_27:
        /*0098*/ 	.byte	0x04, 0x17
        /*009a*/ 	.short	(.L_29 - .L_28)
.L_28:
        /*009c*/ 	.word	0x00000000
        /*00a0*/ 	.short	0x0002
        /*00a2*/ 	.short	0x0010
        /*00a4*/ 	.byte	0x00, 0xf4, 0x21, 0x00


	//----- nvinfo : EIATTR_KPARAM_INFO
	.align		4
.L_29:
        /*00a8*/ 	.byte	0x04, 0x17
        /*00aa*/ 	.short	(.L_31 - .L_30)
.L_30:
        /*00ac*/ 	.word	0x00000000
        /*00b0*/ 	.short	0x0001
        /*00b2*/ 	.short	0x0008
        /*00b4*/ 	.byte	0x00, 0xf4, 0x21, 0x00


	//----- nvinfo : EIATTR_KPARAM_INFO
	.align		4
.L_31:
        /*00b8*/ 	.byte	0x04, 0x17
        /*00ba*/ 	.short	(.L_33 - .L_32)
.L_32:
        /*00bc*/ 	.word	0x00000000
        /*00c0*/ 	.short	0x0000
        /*00c2*/ 	.short	0x0000
        /*00c4*/ 	.byte	0x00, 0xf4, 0x21, 0x00


	//----- nvinfo : EIATTR_SPARSE_MMA_MASK
	.align		4
.L_33:
        /*00c8*/ 	.byte	0x03, 0x50
        /*00ca*/ 	.short	0x0000


	//----- nvinfo : EIATTR_MAXREG_COUNT
	.align		4
        /*00cc*/ 	.byte	0x03, 0x1b
        /*00ce*/ 	.short	0x00ff


	//----- nvinfo : EIATTR_EXIT_INSTR_OFFSETS
	.align		4
        /*00d0*/ 	.byte	0x04, 0x1c
        /*00d2*/ 	.short	(.L_35 - .L_34)


	//   ....[0]....
.L_34:
        /*00d4*/ 	.word	0x00001600


	//----- nvinfo : EIATTR_REQNTID
	.align		4
.L_35:
        /*00d8*/ 	.byte	0x04, 0x10
        /*00da*/ 	.short	(.L_37 - .L_36)
.L_36:
        /*00dc*/ 	.word	0x00000080
        /*00e0*/ 	.word	0x00000001
        /*00e4*/ 	.word	0x00000001


	//----- nvinfo : EIATTR_CBANK_PARAM_SIZE
	.align		4
.L_37:
        /*00e8*/ 	.byte	0x03, 0x19
        /*00ea*/ 	.short	0x005c


	//----- nvinfo : EIATTR_PARAM_CBANK
	.align		4
        /*00ec*/ 	.byte	0x04, 0x0a
        /*00ee*/ 	.short	(.L_39 - .L_38)
	.align		4
.L_38:
        /*00f0*/ 	.word	index@(.nv.constant0.triton_poi_fused__unsafe_index_add_mul_sub_48)
        /*00f4*/ 	.short	0x0210
        /*00f6*/ 	.short	0x005c


	//----- nvinfo : EIATTR_SW_WAR
	.align		4
.L_39:
        /*00f8*/ 	.byte	0x04, 0x36
        /*00fa*/ 	.short	(.L_41 - .L_40)
.L_40:
        /*00fc*/ 	.word	0x00000008
.L_41:


//--------------------- .nv.callgraph             --------------------------
	.section	.nv.callgraph,"",@"SHT_CUDA_CALLGRAPH"
	.align	4
	.sectionentsize	8
	.align		4
        /*0000*/ 	.word	0x00000000
	.align		4
        /*0004*/ 	.word	0xffffffff
	.align		4
        /*0008*/ 	.word	0x00000000
	.align		4
        /*000c*/ 	.word	0xfffffffe
	.align		4
        /*0010*/ 	.word	0x00000000
	.align		4
        /*0014*/ 	.word	0xfffffffd
	.align		4
        /*0018*/ 	.word	0x00000000
	.align		4
        /*001c*/ 	.word	0xfffffffc


//--------------------- .text.triton_poi_fused__unsafe_index_add_mul_sub_48 --------------------------
	.section	.text.triton_poi_fused__unsafe_index_add_mul_sub_48,"ax",@progbits
	.align	128
        .global         triton_poi_fused__unsafe_index_add_mul_sub_48
        .type           triton_poi_fused__unsafe_index_add_mul_sub_48,@function
        .size           triton_poi_fused__unsafe_index_add_mul_sub_48,(.L_x_1 - triton_poi_fused__unsafe_index_add_mul_sub_48)
        .other          triton_poi_fused__unsafe_index_add_mul_sub_48,@"STO_CUDA_ENTRY STV_DEFAULT"
triton_poi_fused__unsafe_index_add_mul_sub_48:
.text.triton_poi_fused__unsafe_index_add_mul_sub_48:
[----:B------:R-:W-:Y:S01]  /*0000*/  LDC R1, c[0x0][0x28] ;  /* 0x00000a00ff017b82 */ /* 0x000fe20000000800 */
[----:B------:R-:W1:Y:S07]  /*0010*/  S2R R0, SR_TID.X ;  /* 0x0000000000007919 */ /* 0x000e6e0000002100 */
[----:B------:R-:W2:Y:S01]  /*0020*/  LDC.64 R34, c[0x0][0x228] ;  /* 0x00008a00ff227b82 */ /* 0x000ea20000000a00 */
[----:B------:R-:W-:Y:S01]  /*0030*/  ULDC.64 UR4, c[0x0][0x208] ;  /* 0x0000820000047ab9 */ /* 0x000fe20000000a00 */
[----:B------:R-:W-:Y:S01]  /*0040*/  ULDC.64 UR6, c[0x0][0x230] ;  /* 0x00008c0000067ab9 */ /* 0x000fe20000000a00 */
[----:B------:R-:W3:Y:S05]  /*0050*/  S2R R3, SR_CTAID.X ;  /* 0x0000000000037919 */ /* 0x000eea0000002500 */
[----:B------:R-:W4:Y:S08]  /*0060*/  LDC.64 R14, c[0x0][0x218] ;  /* 0x00008600ff0e7b82 */ /* 0x000f300000000a00 */
[----:B------:R-:W5:Y:S08]  /*0070*/  LDC.64 R8, c[0x0][0x220] ;  /* 0x00008800ff087b82 */ /* 0x000f700000000a00 */
[----:B------:R-:W4:Y:S01]  /*0080*/  LDC.64 R12, c[0x0][0x248] ;  /* 0x00009200ff0c7b82 */ /* 0x000f220000000a00 */
[----:B-1----:R-:W-:-:S07]  /*0090*/  IMAD.SHL.U32 R0, R0, 0x4, RZ ;  /* 0x0000000400007824 */ /* 0x002fce00078e00ff */
[----:B------:R-:W1:Y:S01]  /*00a0*/  LDC.64 R16, c[0x0][0x238] ;  /* 0x00008e00ff107b82 */ /* 0x000e620000000a00 */
[----:B---3--:R-:W-:Y:S02]  /*00b0*/  SHF.R.S32.HI R19, RZ, 0x16, R3 ;  /* 0x00000016ff137819 */ /* 0x008fe40000011403 */
[----:B------:R-:W-:Y:S02]  /*00c0*/  LOP3.LUT R0, R0, 0x1fc, RZ, 0xc0, !PT ;  /* 0x000001fc00007812 */ /* 0x000fe400078ec0ff */
[----:B------:R-:W-:-:S03]  /*00d0*/  SGXT R19, R19, 0x1 ;  /* 0x000000011313781a */ /* 0x000fc60000000200 */
[----:B------:R-:W-:-:S05]  /*00e0*/  IMAD R0, R3, 0x200, R0 ;  /* 0x0000020003007824 */ /* 0x000fca00078e0200 */
[----:B------:R-:W-:Y:S02]  /*00f0*/  SHF.R.S32.HI R3, RZ, 0x1f, R0 ;  /* 0x0000001fff037819 */ /* 0x000fe40000011400 */
[-C--:B------:R-:W-:Y:S02]  /*0100*/  LEA.HI R2, R19, R0.reuse, RZ, 0xc ;  /* 0x0000000013027211 */ /* 0x080fe400078f60ff */
[----:B------:R-:W-:Y:S02]  /*0110*/  LEA.HI R3, R3, R0, RZ, 0x6 ;  /* 0x0000000003037211 */ /* 0x000fe400078f30ff */
[----:B------:R-:W-:Y:S02]  /*0120*/  SHF.R.S32.HI R2, RZ, 0xc, R2 ;  /* 0x0000000cff027819 */ /* 0x000fe40000011402 */
[----:B------:R-:W-:Y:S02]  /*0130*/  LOP3.LUT R5, R3, 0xffffffc0, RZ, 0xc0, !PT ;  /* 0xffffffc003057812 */ /* 0x000fe400078ec0ff */
[----:B------:R-:W-:-:S02]  /*0140*/  SHF.R.S32.HI R18, RZ, 0x6, R3 ;  /* 0x00000006ff127819 */ /* 0x000fc40000011403 */
[----:B------:R-:W-:Y:S02]  /*0150*/  LEA.HI R3, R2, R2, RZ, 0x2 ;  /* 0x0000000202037211 */ /* 0x000fe400078f10ff */
[----:B------:R-:W-:Y:S02]  /*0160*/  IADD3 R10, R0, -R5, RZ ;  /* 0x80000005000a7210 */ /* 0x000fe40007ffe0ff */
[----:B------:R-:W-:Y:S02]  /*0170*/  LEA.HI R4, R18, R18, RZ, 0x6 ;  /* 0x0000001212047211 */ /* 0x000fe400078f30ff */
[----:B------:R-:W-:Y:S02]  /*0180*/  LOP3.LUT R3, R3, 0xfffffffc, RZ, 0xc0, !PT ;  /* 0xfffffffc03037812 */ /* 0x000fe400078ec0ff */
[----:B------:R-:W-:Y:S01]  /*0190*/  LOP3.LUT R7, R4, 0xffffffc0, RZ, 0xc0, !PT ;  /* 0xffffffc004077812 */ /* 0x000fe200078ec0ff */
[----:B--2---:R-:W-:-:S04]  /*01a0*/  IMAD.WIDE R4, R10, 0x8, R34 ;  /* 0x000000080a047825 */ /* 0x004fc800078e0222 */
[----:B------:R-:W-:Y:S02]  /*01b0*/  IMAD.IADD R2, R2, 0x1, -R3 ;  /* 0x0000000102027824 */ /* 0x000fe400078e0a03 */
[----:B------:R-:W-:Y:S02]  /*01c0*/  IMAD.IADD R18, R18, 0x1, -R7 ;  /* 0x0000000112127824 */ /* 0x000fe400078e0a07 */
[----:B------:R-:W2:Y:S01]  /*01d0*/  LDG.E.EL.128 R4, desc[UR4][R4.64] ;  /* 0x0000000404047981 */ /* 0x000ea2000c2e1d00 */
[----:B----4-:R-:W-:-:S04]  /*01e0*/  IMAD.WIDE R24, R2, 0x8, R14 ;  /* 0x0000000802187825 */ /* 0x010fc800078e020e */
[----:B0-----:R-:W-:Y:S02]  /*01f0*/  IMAD.WIDE R22, R2, 0x8, R12 ;  /* 0x0000000802167825 */ /* 0x001fe400078e020c */
[----:B------:R-:W3:Y:S02]  /*0200*/  LDG.E.EL.64 R24, desc[UR4][R24.64] ;  /* 0x0000000418187981 */ /* 0x000ee4000c2e1b00 */
[----:B-----5:R-:W-:Y:S02]  /*0210*/  IMAD.WIDE R20, R18, 0x8, R8 ;  /* 0x0000000812147825 */ /* 0x020fe400078e0208 */
[----:B------:R-:W4:Y:S01]  /*0220*/  LDG.E.EL.64 R22, desc[UR4][R22.64] ;  /* 0x0000000416167981 */ /* 0x000f22000c2e1b00 */
[----:B------:R-:W0:Y:S03]  /*0230*/  LDC.64 R8, c[0x0][0x250] ;  /* 0x00009400ff087b82 */ /* 0x000e260000000a00 */
[----:B------:R-:W5:Y:S01]  /*0240*/  LDG.E.EL.64 R20, desc[UR4][R20.64] ;  /* 0x0000000414147981 */ /* 0x000f62000c2e1b00 */
[----:B-1----:R-:W-:-:S06]  /*0250*/  IMAD.WIDE R12, R10, 0x8, R16 ;  /* 0x000000080a0c7825 */ /* 0x002fcc00078e0210 */
[----:B------:R-:W5:Y:S01]  /*0260*/  LDG.E.EL.128 R12, desc[UR4][R12.64] ;  /* 0x000000040c0c7981 */ /* 0x000f62000c2e1d00 */
[----:B0-----:R-:W-:-:S06]  /*0270*/  IMAD.WIDE R8, R18, 0x8, R8 ;  /* 0x0000000812087825 */ /* 0x001fcc00078e0208 */
[----:B------:R-:W5:Y:S01]  /*0280*/  LDG.E.EL.64 R8, desc[UR4][R8.64] ;  /* 0x0000000408087981 */ /* 0x000f62000c2e1b00 */
[----:B--2---:R-:W-:-:S04]  /*0290*/  SHF.R.U32.HI R11, RZ, 0x19, R5 ;  /* 0x00000019ff0b7819 */ /* 0x004fc80000011605 */
[----:B------:R-:W-:Y:S02]  /*02a0*/  LOP3.LUT R11, R11, 0x40, RZ, 0xc0, !PT ;  /* 0x000000400b0b7812 */ /* 0x000fe400078ec0ff */
[----:B---3--:R-:W-:Y:S02]  /*02b0*/  SHF.R.U32.HI R31, RZ, 0x1d, R25 ;  /* 0x0000001dff1f7819 */ /* 0x008fe40000011619 */
[----:B------:R-:W-:Y:S02]  /*02c0*/  IADD3 R11, P0, R11, UR6, RZ ;  /* 0x000000060b0b7c10 */ /* 0x000fe4000ff1e0ff */
[----:B----4-:R-:W-:Y:S02]  /*02d0*/  SHF.R.U32.HI R3, RZ, 0x1d, R23 ;  /* 0x0000001dff037819 */ /* 0x010fe40000011617 */
[----:B------:R-:W-:Y:S02]  /*02e0*/  LOP3.LUT R31, R31, 0x4, RZ, 0xc0, !PT ;  /* 0x000000041f1f7812 */ /* 0x000fe400078ec0ff */
[----:B-----5:R-:W-:-:S02]  /*02f0*/  SHF.R.U32.HI R27, RZ, 0x1b, R21 ;  /* 0x0000001bff1b7819 */ /* 0x020fc40000011615 */
[C---:B------:R-:W-:Y:S02]  /*0300*/  LEA R11, P1, R4.reuse, R11, 0x2 ;  /* 0x0000000b040b7211 */ /* 0x040fe400078210ff */
[----:B------:R-:W-:Y:S02]  /*0310*/  IADD3.X R29, RZ, UR7, RZ, P0, !PT ;  /* 0x00000007ff1d7c10 */ /* 0x000fe400087fe4ff */
[----:B------:R-:W-:Y:S02]  /*0320*/  LOP3.LUT R27, R27, 0x10, RZ, 0xc0, !PT ;  /* 0x000000101b1b7812 */ /* 0x000fe400078ec0ff */
[----:B------:R-:W-:Y:S02]  /*0330*/  LOP3.LUT R3, R3, 0x4, RZ, 0xc0, !PT ;  /* 0x0000000403037812 */ /* 0x000fe400078ec0ff */
[----:B------:R-:W-:Y:S02]  /*0340*/  IADD3 R24, P0, R24, R31, RZ ;  /* 0x0000001f18187210 */ /* 0x000fe40007f1e0ff */
[----:B------:R-:W-:-:S02]  /*0350*/  LEA.HI.X R29, R4, R29, R5, 0x2, P1 ;  /* 0x0000001d041d7211 */ /* 0x000fc400008f1405 */
[----:B------:R-:W-:Y:S02]  /*0360*/  IADD3 R5, P1, R20, R27, RZ ;  /* 0x0000001b14057210 */ /* 0x000fe40007f3e0ff */
[----:B------:R-:W-:Y:S01]  /*0370*/  IADD3 R4, P2, R22, R3, RZ ;  /* 0x0000000316047210 */ /* 0x000fe20007f5e0ff */
[----:B------:R-:W-:Y:S01]  /*0380*/  IMAD.X R31, RZ, RZ, R25, P0 ;  /* 0x000000ffff1f7224 */ /* 0x000fe200000e0619 */
[----:B------:R-:W-:Y:S01]  /*0390*/  SHF.R.U32.HI R27, RZ, 0x19, R13 ;  /* 0x00000019ff1b7819 */ /* 0x000fe2000001160d */
[----:B------:R-:W-:Y:S01]  /*03a0*/  IMAD.X R22, RZ, RZ, R21, P1 ;  /* 0x000000ffff167224 */ /* 0x000fe200008e0615 */
[----:B------:R-:W-:Y:S01]  /*03b0*/  IADD3.X R25, RZ, R23, RZ, P2, !PT ;  /* 0x00000017ff197210 */ /* 0x000fe200017fe4ff */
[----:B------:R-:W-:Y:S01]  /*03c0*/  IMAD.SHL.U32 R23, R5, 0x40, RZ ;  /* 0x0000004005177824 */ /* 0x000fe200078e00ff */
[----:B------:R-:W-:Y:S02]  /*03d0*/  LOP3.LUT R27, R27, 0x40, RZ, 0xc0, !PT ;  /* 0x000000401b1b7812 */ /* 0x000fe400078ec0ff */
[----:B------:R-:W-:Y:S01]  /*03e0*/  SHF.L.U64.HI R3, R5, 0x6, R22 ;  /* 0x0000000605037819 */ /* 0x000fe20000010216 */
[----:B------:R-:W-:Y:S01]  /*03f0*/  IMAD.SHL.U32 R5, R24, 0x400, RZ ;  /* 0x0000040018057824 */ /* 0x000fe200078e00ff */
[----:B------:R-:W-:-:S02]  /*0400*/  IADD3 R32, P0, R23, R11, RZ ;  /* 0x0000000b17207210 */ /* 0x000fc40007f1e0ff */
[----:B------:R-:W-:Y:S02]  /*0410*/  LEA.HI R20, R19, R0, RZ, 0xe ;  /* 0x0000000013147211 */ /* 0x000fe400078f70ff */
[----:B------:R-:W-:Y:S01]  /*0420*/  IADD3 R27, P1, R27, UR6, RZ ;  /* 0x000000061b1b7c10 */ /* 0x000fe2000ff3e0ff */
[----:B------:R-:W-:Y:S01]  /*0430*/  IMAD.X R28, R3, 0x1, R29, P0 ;  /* 0x00000001031c7824 */ /* 0x000fe200000e061d */
[----:B------:R-:W-:Y:S02]  /*0440*/  SHF.L.U64.HI R21, R24, 0xa, R31 ;  /* 0x0000000a18157819 */ /* 0x000fe4000001021f */
[----:B------:R-:W-:Y:S02]  /*0450*/  SHF.R.S32.HI R20, RZ, 0xe, R20 ;  /* 0x0000000eff147819 */ /* 0x000fe40000011414 */
[----:B------:R-:W-:Y:S02]  /*0460*/  IADD3 R24, P0, R5, R32, RZ ;  /* 0x0000002005187210 */ /* 0x000fe40007f1e0ff */
[----:B------:R-:W-:Y:S01]  /*0470*/  LEA R26, P2, R12, R27, 0x2 ;  /* 0x0000001b0c1a7211 */ /* 0x000fe200078410ff */
[----:B------:R-:W-:Y:S01]  /*0480*/  IMAD.X R27, RZ, RZ, UR7, P1 ;  /* 0x00000007ff1b7e24 */ /* 0x000fe200088e06ff */
[----:B------:R-:W-:Y:S01]  /*0490*/  SHF.L.U64.HI R22, R4, 0xa, R25 ;  /* 0x0000000a04167819 */ /* 0x000fe20000010219 */
[----:B------:R-:W-:Y:S01]  /*04a0*/  IMAD.SHL.U32 R20, R20, 0x400, RZ ;  /* 0x0000040014147824 */ /* 0x000fe200078e00ff */
[----:B------:R-:W-:-:S02]  /*04b0*/  IADD3.X R25, R21, R28, RZ, P0, !PT ;  /* 0x0000001c15197210 */ /* 0x000fc400007fe4ff */
[----:B------:R-:W-:Y:S02]  /*04c0*/  LEA.HI.X R30, R12, R27, R13, 0x2, P2 ;  /* 0x0000001b0c1e7211 */ /* 0x000fe400010f140d */
[----:B------:R-:W-:Y:S01]  /*04d0*/  IADD3 R36, P0, R26, R23, RZ ;  /* 0x000000171a247210 */ /* 0x000fe20007f1e0ff */
[----:B------:R-:W-:Y:S01]  /*04e0*/  IMAD.WIDE R12, R20, 0x4, R24 ;  /* 0x00000004140c7825 */ /* 0x000fe200078e0218 */
[----:B------:R-:W-:Y:S02]  /*04f0*/  SHF.R.U32.HI R25, RZ, 0x1b, R9 ;  /* 0x0000001bff197819 */ /* 0x000fe40000011609 */
[----:B------:R-:W-:Y:S02]  /*0500*/  IADD3.X R24, R30, R3, RZ, P0, !PT ;  /* 0x000000031e187210 */ /* 0x000fe400007fe4ff */
[----:B------:R0:W2:Y:S01]  /*0510*/  LDG.E.EL R27, desc[UR4][R12.64] ;  /* 0x000000040c1b7981 */ /* 0x0000a2000c2e1900 */
[----:B------:R-:W-:Y:S02]  /*0520*/  LOP3.LUT R25, R25, 0x10, RZ, 0xc0, !PT ;  /* 0x0000001019197812 */ /* 0x000fe400078ec0ff */
[----:B0-----:R-:W-:-:S05]  /*0530*/  IADD3 R12, P0, R36, R5, RZ ;  /* 0x00000005240c7210 */ /* 0x001fca0007f1e0ff */
[----:B------:R-:W-:Y:S01]  /*0540*/  IMAD.X R13, R24, 0x1, R21, P0 ;  /* 0x00000001180d7824 */ /* 0x000fe200000e0615 */
[----:B------:R-:W-:-:S05]  /*0550*/  IADD3 R25, P0, R8, R25, RZ ;  /* 0x0000001908197210 */ /* 0x000fca0007f1e0ff */
[----:B------:R-:W-:Y:S02]  /*0560*/  IMAD.X R38, RZ, RZ, R9, P0 ;  /* 0x000000ffff267224 */ /* 0x000fe400000e0609 */
[----:B------:R-:W0:Y:S01]  /*0570*/  LDC.64 R8, c[0x0][0x240] ;  /* 0x00009000ff087b82 */ /* 0x000e220000000a00 */
[----:B------:R-:W-:-:S04]  /*0580*/  SHF.L.U32 R4, R4, 0xa, RZ ;  /* 0x0000000a04047819 */ /* 0x000fc800000006ff */
[----:B------:R-:W-:Y:S02]  /*0590*/  IADD3 R32, P1, R4, R32, RZ ;  /* 0x0000002004207210 */ /* 0x000fe40007f3e0ff */
[----:B------:R-:W-:-:S03]  /*05a0*/  IADD3 R36, P0, R4, R36, RZ ;  /* 0x0000002404247210 */ /* 0x000fc60007f1e0ff */
[----:B------:R-:W-:Y:S01]  /*05b0*/  IMAD.X R33, R22, 0x1, R28, P1 ;  /* 0x0000000116217824 */ /* 0x000fe200008e061c */
[----:B------:R-:W-:Y:S01]  /*05c0*/  IADD3.X R37, R22, R24, RZ, P0, !PT ;  /* 0x0000001816257210 */ /* 0x000fe200007fe4ff */
[----:B------:R-:W-:Y:S01]  /*05d0*/  IMAD.WIDE R32, R20, 0x4, R32 ;  /* 0x0000000414207825 */ /* 0x000fe200078e0220 */
[----:B------:R-:W-:-:S03]  /*05e0*/  SHF.L.U64.HI R24, R25, 0x6, R38 ;  /* 0x0000000619187819 */ /* 0x000fc60000010226 */
[C---:B------:R-:W-:Y:S02]  /*05f0*/  IMAD.WIDE R36, R20.reuse, 0x4, R36 ;  /* 0x0000000414247825 */ /* 0x040fe400078e0224 */
[----:B------:R-:W3:Y:S02]  /*0600*/  LDG.E.EL R32, desc[UR4][R32.64] ;  /* 0x0000000420207981 */ /* 0x000ee4000c2e1900 */
[----:B------:R-:W-:Y:S02]  /*0610*/  IMAD.WIDE R12, R20, 0x4, R12 ;  /* 0x00000004140c7825 */ /* 0x000fe400078e020c */
[----:B------:R-:W3:Y:S02]  /*0620*/  LDG.E.EL R31, desc[UR4][R36.64] ;  /* 0x00000004241f7981 */ /* 0x000ee4000c2e1900 */
[----:B------:R-:W-:Y:S02]  /*0630*/  IMAD.SHL.U32 R25, R25, 0x40, RZ ;  /* 0x0000004019197824 */ /* 0x000fe400078e00ff */
[----:B0-----:R-:W-:Y:S01]  /*0640*/  IMAD.WIDE R8, R10, 0x4, R8 ;  /* 0x000000040a087825 */ /* 0x001fe200078e0208 */
[----:B------:R0:W2:Y:S02]  /*0650*/  LDG.E.EL R28, desc[UR4][R12.64] ;  /* 0x000000040c1c7981 */ /* 0x0000a4000c2e1900 */
[----:B0-----:R-:W-:-:S03]  /*0660*/  IADD3 R12, P0, R25, R11, RZ ;  /* 0x0000000b190c7210 */ /* 0x001fc60007f1e0ff */
[----:B------:R-:W4:Y:S02]  /*0670*/  LDG.E.EL.128 R8, desc[UR4][R8.64] ;  /* 0x0000000408087981 */ /* 0x000f24000c2e1d00 */
[----:B------:R-:W-:Y:S01]  /*0680*/  IMAD.X R13, R24, 0x1, R29, P0 ;  /* 0x00000001180d7824 */ /* 0x000fe200000e061d */
[----:B------:R-:W-:-:S04]  /*0690*/  IADD3 R36, P0, R12, R4, RZ ;  /* 0x000000040c247210 */ /* 0x000fc80007f1e0ff */
[----:B------:R-:W-:Y:S02]  /*06a0*/  IADD3.X R37, R13, R22, RZ, P0, !PT ;  /* 0x000000160d257210 */ /* 0x000fe400007fe4ff */
[----:B------:R-:W-:-:S05]  /*06b0*/  IADD3 R12, P0, R12, R5, RZ ;  /* 0x000000050c0c7210 */ /* 0x000fca0007f1e0ff */
[----:B------:R-:W-:Y:S01]  /*06c0*/  IMAD.X R13, R13, 0x1, R21, P0 ;  /* 0x000000010d0d7824 */ /* 0x000fe200000e0615 */
[----:B------:R-:W-:Y:S01]  /*06d0*/  IADD3 R38, P0, R25, R26, RZ ;  /* 0x0000001a19267210 */ /* 0x000fe20007f1e0ff */
[----:B------:R-:W-:-:S04]  /*06e0*/  IMAD.WIDE R36, R20, 0x4, R36 ;  /* 0x0000000414247825 */ /* 0x000fc800078e0224 */
[----:B------:R-:W-:Y:S01]  /*06f0*/  IMAD.WIDE R12, R20, 0x4, R12 ;  /* 0x00000004140c7825 */ /* 0x000fe200078e020c */
[----:B------:R0:W5:Y:S05]  /*0700*/  LDG.E.EL R29, desc[UR4][R36.64] ;  /* 0x00000004241d7981 */ /* 0x00016a000c2e1900 */
[----:B------:R-:W2:Y:S01]  /*0710*/  LDG.E.EL R12, desc[UR4][R12.64] ;  /* 0x000000040c0c7981 */ /* 0x000ea2000c2e1900 */
[----:B---3--:R-:W-:-:S04]  /*0720*/  FADD R31, -R32, R31 ;  /* 0x0000001f201f7221 */ /* 0x008fc80000000100 */
[----:B----4-:R-:W-:Y:S01]  /*0730*/  FFMA R26, R8, R31, R32 ;  /* 0x0000001f081a7223 */ /* 0x010fe20000000020 */
[----:B------:R-:W-:Y:S01]  /*0740*/  IMAD.X R31, R24, 0x1, R30, P0 ;  /* 0x00000001181f7824 */ /* 0x000fe200000e061e */
[----:B------:R-:W-:-:S04]  /*0750*/  IADD3 R32, P0, R38, R4, RZ ;  /* 0x0000000426207210 */ /* 0x000fc80007f1e0ff */
[----:B------:R-:W-:Y:S02]  /*0760*/  IADD3.X R33, R31, R22, RZ, P0, !PT ;  /* 0x000000161f217210 */ /* 0x000fe400007fe4ff */
[----:B------:R-:W-:Y:S01]  /*0770*/  IADD3 R30, P0, R38, R5, RZ ;  /* 0x00000005261e7210 */ /* 0x000fe20007f1e0ff */
[----:B------:R-:W-:-:S04]  /*0780*/  IMAD.WIDE R32, R20, 0x4, R32 ;  /* 0x0000000414207825 */ /* 0x000fc800078e0220 */
[----:B------:R-:W-:Y:S02]  /*0790*/  IMAD.X R31, R31, 0x1, R21, P0 ;  /* 0x000000011f1f7824 */ /* 0x000fe400000e0615 */
[----:B------:R-:W5:Y:S01]  /*07a0*/  LDG.E.EL R33, desc[UR4][R32.64] ;  /* 0x0000000420217981 */ /* 0x000f62000c2e1900 */
[----:B------:R-:W-:-:S05]  /*07b0*/  IMAD.WIDE R30, R20, 0x4, R30 ;  /* 0x00000004141e7825 */ /* 0x000fca00078e021e */
[----:B------:R1:W3:Y:S01]  /*07c0*/  LDG.E.EL R13, desc[UR4][R30.64] ;  /* 0x000000041e0d7981 */ /* 0x0002e2000c2e1900 */
[----:B0-----:R-:W-:-:S04]  /*07d0*/  SHF.R.U32.HI R37, RZ, 0x19, R7 ;  /* 0x00000019ff257819 */ /* 0x001fc80000011607 */
[----:B------:R-:W-:-:S04]  /*07e0*/  LOP3.LUT R37, R37, 0x40, RZ, 0xc0, !PT ;  /* 0x0000004025257812 */ /* 0x000fc800078ec0ff */
[----:B------:R-:W-:-:S04]  /*07f0*/  IADD3 R37, P0, R37, UR6, RZ ;  /* 0x0000000625257c10 */ /* 0x000fc8000ff1e0ff */
[----:B-1----:R-:W-:Y:S01]  /*0800*/  LEA R30, P1, R6, R37, 0x2 ;  /* 0x00000025061e7211 */ /* 0x002fe200078210ff */
[----:B------:R-:W-:-:S05]  /*0810*/  IMAD.X R37, RZ, RZ, UR7, P0 ;  /* 0x00000007ff257e24 */ /* 0x000fca00080e06ff */
[----:B------:R-:W-:Y:S02]  /*0820*/  LEA.HI.X R31, R6, R37, R7, 0x2, P1 ;  /* 0x00000025061f7211 */ /* 0x000fe400008f1407 */
[----:B------:R-:W-:-:S04]  /*0830*/  SHF.R.U32.HI R7, RZ, 0x19, R15 ;  /* 0x00000019ff077819 */ /* 0x000fc8000001160f */
[----:B------:R-:W-:-:S04]  /*0840*/  LOP3.LUT R7, R7, 0x40, RZ, 0xc0, !PT ;  /* 0x0000004007077812 */ /* 0x000fc800078ec0ff */
[----:B------:R-:W-:-:S04]  /*0850*/  IADD3 R7, P0, R7, UR6, RZ ;  /* 0x0000000607077c10 */ /* 0x000fc8000ff1e0ff */
[----:B------:R-:W-:Y:S02]  /*0860*/  LEA R32, P1, R14, R7, 0x2 ;  /* 0x000000070e207211 */ /* 0x000fe400078210ff */
[----:B------:R-:W-:-:S04]  /*0870*/  IADD3.X R7, RZ, UR7, RZ, P0, !PT ;  /* 0x00000007ff077c10 */ /* 0x000fc800087fe4ff */
[----:B------:R-:W-:Y:S01]  /*0880*/  LEA.HI.X R14, R14, R7, R15, 0x2, P1 ;  /* 0x000000070e0e7211 */ /* 0x000fe200008f140f */
[----:B--2---:R-:W-:Y:S01]  /*0890*/  FADD R7, -R27, R28 ;  /* 0x0000001c1b077221 */ /* 0x004fe20000000100 */
[----:B------:R-:W-:Y:S01]  /*08a0*/  IADD3 R6, P0, R30, R23, RZ ;  /* 0x000000171e067210 */ /* 0x000fe20007f1e0ff */
[----:B------:R-:W-:Y:S02]  /*08b0*/  VIADD R36, R0, 0x2 ;  /* 0x0000000200247836 */ /* 0x000fe40000000000 */
[----:B------:R-:W-:-:S03]  /*08c0*/  FFMA R7, R8, R7, R27 ;  /* 0x0000000708077223 */ /* 0x000fc6000000001b */
[----:B------:R-:W-:-:S04]  /*08d0*/  LEA.HI R19, R19, R36, RZ, 0x6 ;  /* 0x0000002413137211 */ /* 0x000fc800078f30ff */
[----:B------:R-:W-:-:S04]  /*08e0*/  LOP3.LUT R19, R19, 0xffffffc0, RZ, 0xc0, !PT ;  /* 0xffffffc013137812 */ /* 0x000fc800078ec0ff */
[----:B------:R-:W-:-:S05]  /*08f0*/  IADD3 R19, R36, -R19, RZ ;  /* 0x8000001324137210 */ /* 0x000fca0007ffe0ff */
[----:B------:R-:W-:-:S04]  /*0900*/  IMAD.WIDE R16, R19, 0x8, R16 ;  /* 0x0000000813107825 */ /* 0x000fc800078e0210 */
[----:B-----5:R-:W-:-:S04]  /*0910*/  FADD R28, -R29, R33 ;  /* 0x000000211d1c7221 */ /* 0x020fc80000000100 */
[----:B------:R-:W-:Y:S01]  /*0920*/  FFMA R28, R8, R28, R29 ;  /* 0x0000001c081c7223 */ /* 0x000fe2000000001d */
[----:B---3--:R-:W-:-:S04]  /*0930*/  FADD R13, -R12, R13 ;  /* 0x0000000d0c0d7221 */ /* 0x008fc80000000100 */
[----:B------:R-:W-:Y:S01]  /*0940*/  FFMA R29, R8, R13, R12 ;  /* 0x0000000d081d7223 */ /* 0x000fe2000000000c */
[----:B------:R-:W-:Y:S01]  /*0950*/  IMAD.X R8, R31, 0x1, R3, P0 ;  /* 0x000000011f087824 */ /* 0x000fe200000e0603 */
[----:B------:R-:W-:-:S05]  /*0960*/  IADD3 R12, P0, R6, R5, RZ ;  /* 0x00000005060c7210 */ /* 0x000fca0007f1e0ff */
[----:B------:R-:W-:Y:S02]  /*0970*/  IMAD.X R13, R8, 0x1, R21, P0 ;  /* 0x00000001080d7824 */ /* 0x000fe400000e0615 */
[----:B------:R-:W-:-:S05]  /*0980*/  IMAD.WIDE R12, R20, 0x4, R12 ;  /* 0x00000004140c7825 */ /* 0x000fca00078e020c */
[----:B------:R0:W2:Y:S02]  /*0990*/  LDG.E.EL R27, desc[UR4][R12.64] ;  /* 0x000000040c1b7981 */ /* 0x0000a4000c2e1900 */
[----:B0-----:R-:W-:Y:S02]  /*09a0*/  IMAD.WIDE R12, R19, 0x8, R34 ;  /* 0x00000008130c7825 */ /* 0x001fe400078e0222 */
[----:B------:R-:W0:Y:S01]  /*09b0*/  LDC.64 R34, c[0x0][0x258] ;  /* 0x00009600ff227b82 */ /* 0x000e220000000a00 */
[----:B------:R-:W-:-:S05]  /*09c0*/  IADD3 R36, P0, R4, R6, RZ ;  /* 0x0000000604247210 */ /* 0x000fca0007f1e0ff */
[----:B------:R-:W-:Y:S01]  /*09d0*/  IMAD.X R37, R22, 0x1, R8, P0 ;  /* 0x0000000116257824 */ /* 0x000fe200000e0608 */
[----:B------:R-:W-:-:S04]  /*09e0*/  IADD3 R33, P0, R32, R23, RZ ;  /* 0x0000001720217210 */ /* 0x000fc80007f1e0ff */
[----:B------:R-:W-:Y:S01]  /*09f0*/  IADD3.X R15, R14, R3, RZ, P0, !PT ;  /* 0x000000030e0f7210 */ /* 0x000fe200007fe4ff */
[----:B0-----:R-:W-:Y:S01]  /*0a00*/  IMAD.WIDE R18, R18, 0x4, R34 ;  /* 0x0000000412127825 */ /* 0x001fe200078e0222 */
[----:B------:R-:W-:-:S05]  /*0a10*/  IADD3 R34, P0, R33, R5, RZ ;  /* 0x0000000521227210 */ /* 0x000fca0007f1e0ff */
[----:B------:R-:W-:Y:S02]  /*0a20*/  IMAD.X R35, R15, 0x1, R21, P0 ;  /* 0x000000010f237824 */ /* 0x000fe400000e0615 */
[----:B------:R-:W-:-:S05]  /*0a30*/  IMAD.WIDE R34, R20, 0x4, R34 ;  /* 0x0000000414227825 */ /* 0x000fca00078e0222 */
[----:B------:R0:W2:Y:S01]  /*0a40*/  LDG.E.EL R6, desc[UR4][R34.64] ;  /* 0x0000000422067981 */ /* 0x0000a2000c2e1900 */
[----:B------:R-:W-:-:S05]  /*0a50*/  IMAD.WIDE R36, R20, 0x4, R36 ;  /* 0x0000000414247825 */ /* 0x000fca00078e0224 */
[----:B------:R1:W3:Y:S01]  /*0a60*/  LDG.E.EL R8, desc[UR4][R36.64] ;  /* 0x0000000424087981 */ /* 0x0002e2000c2e1900 */
[----:B0-----:R-:W-:-:S05]  /*0a70*/  IADD3 R34, P0, R4, R33, RZ ;  /* 0x0000002104227210 */ /* 0x001fca0007f1e0ff */
[----:B------:R-:W-:Y:S01]  /*0a80*/  IMAD.X R35, R22, 0x1, R15, P0 ;  /* 0x0000000116237824 */ /* 0x000fe200000e060f */
[----:B------:R-:W-:Y:S01]  /*0a90*/  IADD3 R15, P0, R25, R30, RZ ;  /* 0x0000001e190f7210 */ /* 0x000fe20007f1e0ff */
[----:B------:R-:W-:-:S03]  /*0aa0*/  IMAD.WIDE R34, R20, 0x4, R34 ;  /* 0x0000000414227825 */ /* 0x000fc600078e0222 */
[----:B------:R-:W-:Y:S02]  /*0ab0*/  IADD3.X R31, R24, R31, RZ, P0, !PT ;  /* 0x0000001f181f7210 */ /* 0x000fe400007fe4ff */
[----:B-1----:R-:W-:Y:S01]  /*0ac0*/  IADD3 R36, P0, R15, R4, RZ ;  /* 0x000000040f247210 */ /* 0x002fe20007f1e0ff */
[----:B------:R0:W3:Y:S04]  /*0ad0*/  LDG.E.EL R30, desc[UR4][R34.64] ;  /* 0x00000004221e7981 */ /* 0x0000e8000c2e1900 */
[----:B------:R-:W-:Y:S01]  /*0ae0*/  IMAD.X R37, R31, 0x1, R22, P0 ;  /* 0x000000011f257824 */ /* 0x000fe200000e0616 */
[----:B0-----:R-:W-:-:S05]  /*0af0*/  IADD3 R34, P0, R15, R5, RZ ;  /* 0x000000050f227210 */ /* 0x001fca0007f1e0ff */
[----:B------:R-:W-:Y:S01]  /*0b00*/  IMAD.X R35, R31, 0x1, R21, P0 ;  /* 0x000000011f237824 */ /* 0x000fe200000e0615 */
[----:B------:R-:W-:Y:S01]  /*0b10*/  IADD3 R15, P0, R25, R32, RZ ;  /* 0x00000020190f7210 */ /* 0x000fe20007f1e0ff */
[----:B------:R-:W-:-:S03]  /*0b20*/  IMAD.WIDE R34, R20, 0x4, R34 ;  /* 0x0000000414227825 */ /* 0x000fc600078e0222 */
[----:B------:R-:W-:Y:S02]  /*0b30*/  IADD3.X R33, R24, R14, RZ, P0, !PT ;  /* 0x0000000e18217210 */ /* 0x000fe400007fe4ff */
[----:B------:R-:W-:Y:S01]  /*0b40*/  IADD3 R14, P0, R15, R4, RZ ;  /* 0x000000040f0e7210 */ /* 0x000fe20007f1e0ff */
[----:B------:R0:W4:Y:S01]  /*0b50*/  LDG.E.EL R32, desc[UR4][R34.64] ;  /* 0x0000000422207981 */ /* 0x000122000c2e1900 */
[----:B------:R-:W-:-:S05]  /*0b60*/  IMAD.WIDE R36, R20, 0x4, R36 ;  /* 0x0000000414247825 */ /* 0x000fca00078e0224 */
[----:B------:R2:W5:Y:S01]  /*0b70*/  LDG.E.EL R31, desc[UR4][R36.64] ;  /* 0x00000004241f7981 */ /* 0x000562000c2e1900 */
[----:B0-----:R-:W-:Y:S01]  /*0b80*/  IADD3 R34, P1, R15, R5, RZ ;  /* 0x000000050f227210 */ /* 0x001fe20007f3e0ff */
[----:B------:R-:W-:-:S04]  /*0b90*/  IMAD.X R15, R33, 0x1, R22, P0 ;  /* 0x00000001210f7824 */ /* 0x000fc800000e0616 */
[----:B------:R-:W-:Y:S02]  /*0ba0*/  IMAD.X R35, R33, 0x1, R21, P1 ;  /* 0x0000000121237824 */ /* 0x000fe400008e0615 */
[----:B------:R-:W-:-:S04]  /*0bb0*/  IMAD.WIDE R14, R20, 0x4, R14 ;  /* 0x00000004140e7825 */ /* 0x000fc800078e020e */
[----:B------:R-:W-:Y:S01]  /*0bc0*/  IMAD.WIDE R34, R20, 0x4, R34 ;  /* 0x0000000414227825 */ /* 0x000fe200078e0222 */
[----:B------:R-:W5:Y:S05]  /*0bd0*/  LDG.E.EL R33, desc[UR4][R14.64] ;  /* 0x000000040e217981 */ /* 0x000f6a000c2e1900 */
[----:B------:R-:W4:Y:S04]  /*0be0*/  LDG.E.EL R34, desc[UR4][R34.64] ;  /* 0x0000000422227981 */ /* 0x000f28000c2e1900 */
[----:B------:R-:W4:Y:S01]  /*0bf0*/  LDG.E.EL.128 R12, desc[UR4][R12.64] ;  /* 0x000000040c0c7981 */ /* 0x000f22000c2e1d00 */
[----:B--2---:R-:W-:-:S03]  /*0c00*/  FADD R36, -R27, R6 ;  /* 0x000000061b247221 */ /* 0x004fc60000000100 */
[----:B------:R-:W2:Y:S04]  /*0c10*/  LDG.E.EL R6, desc[UR4][R18.64] ;  /* 0x0000000412067981 */ /* 0x000ea8000c2e1900 */
[----:B------:R-:W2:Y:S01]  /*0c20*/  LDG.E.EL.128 R16, desc[UR4][R16.64] ;  /* 0x0000000410107981 */ /* 0x000ea2000c2e1d00 */
[----:B------:R-:W-:Y:S01]  /*0c30*/  FFMA R27, R9, R36, R27 ;  /* 0x00000024091b7223 */ /* 0x000fe2000000001b */
[----:B---3--:R-:W-:-:S04]  /*0c40*/  FADD R37, -R8, R30 ;  /* 0x0000001e08257221 */ /* 0x008fc80000000100 */
[----:B------:R-:W-:Y:S01]  /*0c50*/  FFMA R30, R9, R37, R8 ;  /* 0x00000025091e7223 */ /* 0x000fe20000000008 */
[----:B-----5:R-:W-:Y:S01]  /*0c60*/  FADD R8, -R31, R33 ;  /* 0x000000211f087221 */ /* 0x020fe20000000100 */
[----:B----4-:R-:W-:-:S03]  /*0c70*/  FADD R33, -R32, R34 ;  /* 0x0000002220217221 */ /* 0x010fc60000000100 */
[C---:B------:R-:W-:Y:S01]  /*0c80*/  FFMA R31, R9.reuse, R8, R31 ;  /* 0x00000008091f7223 */ /* 0x040fe2000000001f */
[----:B------:R-:W-:Y:S01]  /*0c90*/  FFMA R9, R9, R33, R32 ;  /* 0x0000002109097223 */ /* 0x000fe20000000020 */
[----:B------:R-:W-:Y:S02]  /*0ca0*/  SHF.R.U32.HI R33, RZ, 0x19, R13 ;  /* 0x00000019ff217819 */ /* 0x000fe4000001160d */
[----:B------:R-:W-:Y:S02]  /*0cb0*/  SHF.R.U32.HI R35, RZ, 0x19, R15 ;  /* 0x00000019ff237819 */ /* 0x000fe4000001160f */
[----:B------:R-:W-:Y:S02]  /*0cc0*/  LOP3.LUT R33, R33, 0x40, RZ, 0xc0, !PT ;  /* 0x0000004021217812 */ /* 0x000fe400078ec0ff */
[----:B------:R-:W-:Y:S02]  /*0cd0*/  LOP3.LUT R35, R35, 0x40, RZ, 0xc0, !PT ;  /* 0x0000004023237812 */ /* 0x000fe400078ec0ff */
[----:B------:R-:W-:-:S04]  /*0ce0*/  IADD3 R33, P0, R33, UR6, RZ ;  /* 0x0000000621217c10 */ /* 0x000fc8000ff1e0ff */
[C---:B------:R-:W-:Y:S02]  /*0cf0*/  LEA R32, P1, R12.reuse, R33, 0x2 ;  /* 0x000000210c207211 */ /* 0x040fe400078210ff */
[----:B------:R-:W-:Y:S02]  /*0d00*/  IADD3.X R33, RZ, UR7, RZ, P0, !PT ;  /* 0x00000007ff217c10 */ /* 0x000fe400087fe4ff */
[----:B------:R-:W-:Y:S02]  /*0d10*/  IADD3 R35, P0, R35, UR6, RZ ;  /* 0x0000000623237c10 */ /* 0x000fe4000ff1e0ff */
[----:B------:R-:W-:Y:S02]  /*0d20*/  LEA.HI.X R12, R12, R33, R13, 0x2, P1 ;  /* 0x000000210c0c7211 */ /* 0x000fe400008f140d */
[----:B------:R-:W-:Y:S01]  /*0d30*/  LEA R35, P1, R14, R35, 0x2 ;  /* 0x000000230e237211 */ /* 0x000fe200078210ff */
[----:B------:R-:W-:-:S05]  /*0d40*/  IMAD.X R13, RZ, RZ, UR7, P0 ;  /* 0x00000007ff0d7e24 */ /* 0x000fca00080e06ff */
[----:B------:R-:W-:Y:S01]  /*0d50*/  LEA.HI.X R14, R14, R13, R15, 0x2, P1 ;  /* 0x0000000d0e0e7211 */ /* 0x000fe200008f140f */
[----:B------:R-:W-:Y:S01]  /*0d60*/  FADD R13, -R26, R28 ;  /* 0x0000001c1a0d7221 */ /* 0x000fe20000000100 */
[----:B------:R-:W-:Y:S01]  /*0d70*/  FADD R29, -R7, R29 ;  /* 0x0000001d071d7221 */ /* 0x000fe20000000100 */
[----:B------:R-:W-:Y:S01]  /*0d80*/  FADD R31, -R30, R31 ;  /* 0x0000001f1e1f7221 */ /* 0x000fe20000000100 */
[----:B--2---:R-:W-:-:S04]  /*0d90*/  SHF.R.U32.HI R15, RZ, 0x19, R17 ;  /* 0x00000019ff0f7819 */ /* 0x004fc80000011611 */
[----:B------:R-:W-:Y:S01]  /*0da0*/  LOP3.LUT R15, R15, 0x40, RZ, 0xc0, !PT ;  /* 0x000000400f0f7812 */ /* 0x000fe200078ec0ff */
[----:B------:R-:W-:-:S03]  /*0db0*/  FFMA R8, R6, R13, R26 ;  /* 0x0000000d06087223 */ /* 0x000fc6000000001a */
[----:B------:R-:W-:-:S04]  /*0dc0*/  IADD3 R15, P0, R15, UR6, RZ ;  /* 0x000000060f0f7c10 */ /* 0x000fc8000ff1e0ff */
[----:B------:R-:W-:Y:S01]  /*0dd0*/  LEA R13, P1, R16, R15, 0x2 ;  /* 0x0000000f100d7211 */ /* 0x000fe200078210ff */
[----:B------:R-:W-:Y:S01]  /*0de0*/  IMAD.X R15, RZ, RZ, UR7, P0 ;  /* 0x00000007ff0f7e24 */ /* 0x000fe200080e06ff */
[----:B------:R-:W-:-:S04]  /*0df0*/  IADD3 R33, P0, R32, R23, RZ ;  /* 0x0000001720217210 */ /* 0x000fc80007f1e0ff */
[----:B------:R-:W-:Y:S02]  /*0e00*/  LEA.HI.X R16, R16, R15, R17, 0x2, P1 ;  /* 0x0000000f10107211 */ /* 0x000fe400008f1411 */
[----:B------:R-:W-:Y:S02]  /*0e10*/  IADD3.X R15, R12, R3, RZ, P0, !PT ;  /* 0x000000030c0f7210 */ /* 0x000fe400007fe4ff */
[----:B------:R-:W-:Y:S01]  /*0e20*/  IADD3 R28, P0, R33, R5, RZ ;  /* 0x00000005211c7210 */ /* 0x000fe20007f1e0ff */
[----:B------:R-:W-:Y:S01]  /*0e30*/  FFMA R7, R6, R29, R7 ;  /* 0x0000001d06077223 */ /* 0x000fe20000000007 */
[----:B------:R-:W-:-:S03]  /*0e40*/  IADD3 R17, P1, R25, R32, RZ ;  /* 0x0000002019117210 */ /* 0x000fc60007f3e0ff */
[----:B------:R-:W-:Y:S01]  /*0e50*/  IMAD.X R29, R15, 0x1, R21, P0 ;  /* 0x000000010f1d7824 */ /* 0x000fe200000e0615 */
[----:B------:R-:W-:Y:S01]  /*0e60*/  IADD3 R32, P0, R4, R33, RZ ;  /* 0x0000002104207210 */ /* 0x000fe20007f1e0ff */
[----:B------:R-:W-:Y:S02]  /*0e70*/  IMAD.X R12, R24, 0x1, R12, P1 ;  /* 0x00000001180c7824 */ /* 0x000fe400008e060c */
[----:B------:R-:W-:Y:S01]  /*0e80*/  IMAD.WIDE R28, R20, 0x4, R28 ;  /* 0x00000004141c7825 */ /* 0x000fe200078e021c */
[----:B------:R-:W-:-:S03]  /*0e90*/  IADD3.X R33, R22, R15, RZ, P0, !PT ;  /* 0x0000000f16217210 */ /* 0x000fc600007fe4ff */
[----:B------:R-:W-:Y:S01]  /*0ea0*/  FADD R26, -R27, R9 ;  /* 0x000000091b1a7221 */ /* 0x000fe20000000100 */
[----:B------:R-:W-:Y:S01]  /*0eb0*/  IADD3 R36, P1, R17, R4, RZ ;  /* 0x0000000411247210 */ /* 0x000fe20007f3e0ff */
[----:B------:R-:W-:Y:S02]  /*0ec0*/  FFMA R9, R6, R31, R30 ;  /* 0x0000001f06097223 */ /* 0x000fe4000000001e */
[----:B------:R0:W2:Y:S01]  /*0ed0*/  LDG.E.EL R30, desc[UR4][R28.64] ;  /* 0x000000041c1e7981 */ /* 0x0000a2000c2e1900 */
[----:B------:R-:W-:-:S04]  /*0ee0*/  IMAD.WIDE R32, R20, 0x4, R32 ;  /* 0x0000000414207825 */ /* 0x000fc800078e0220 */
[----:B------:R-:W-:Y:S01]  /*0ef0*/  IMAD.X R37, R12, 0x1, R22, P1 ;  /* 0x000000010c257824 */ /* 0x000fe200008e0616 */
[----:B0-----:R-:W-:Y:S01]  /*0f00*/  IADD3 R28, P0, R17, R5, RZ ;  /* 0x00000005111c7210 */ /* 0x001fe20007f1e0ff */
[----:B------:R-:W-:-:S04]  /*0f10*/  IMAD.WIDE R36, R20, 0x4, R36 ;  /* 0x0000000414247825 */ /* 0x000fc800078e0224 */
[----:B------:R-:W-:Y:S02]  /*0f20*/  IMAD.X R29, R12, 0x1, R21, P0 ;  /* 0x000000010c1d7824 */ /* 0x000fe400000e0615 */
[----:B------:R0:W3:Y:S01]  /*0f30*/  LDG.E.EL R12, desc[UR4][R32.64] ;  /* 0x00000004200c7981 */ /* 0x0000e2000c2e1900 */
[----:B------:R-:W-:-:S03]  /*0f40*/  FFMA R26, R6, R26, R27 ;  /* 0x0000001a061a7223 */ /* 0x000fc6000000001b */
[----:B------:R1:W4:Y:S01]  /*0f50*/  LDG.E.EL R27, desc[UR4][R36.64] ;  /* 0x00000004241b7981 */ /* 0x000322000c2e1900 */
[----:B0-----:R-:W-:-:S04]  /*0f60*/  IADD3 R32, P0, R13, R23, RZ ;  /* 0x000000170d207210 */ /* 0x001fc80007f1e0ff */
[----:B------:R-:W-:Y:S02]  /*0f70*/  IADD3.X R15, R16, R3, RZ, P0, !PT ;  /* 0x00000003100f7210 */ /* 0x000fe400007fe4ff */
[----:B-1----:R-:W-:-:S05]  /*0f80*/  IADD3 R36, P0, R32, R5, RZ ;  /* 0x0000000520247210 */ /* 0x002fca0007f1e0ff */
[----:B------:R-:W-:Y:S01]  /*0f90*/  IMAD.X R37, R15, 0x1, R21, P0 ;  /* 0x000000010f257824 */ /* 0x000fe200000e0615 */
[----:B------:R-:W-:Y:S01]  /*0fa0*/  IADD3 R32, P0, R4, R32, RZ ;  /* 0x0000002004207210 */ /* 0x000fe20007f1e0ff */
[----:B------:R-:W-:-:S03]  /*0fb0*/  IMAD.WIDE R36, R20, 0x4, R36 ;  /* 0x0000000414247825 */ /* 0x000fc600078e0224 */
[----:B------:R-:W-:Y:S02]  /*0fc0*/  IADD3.X R33, R22, R15, RZ, P0, !PT ;  /* 0x0000000f16217210 */ /* 0x000fe400007fe4ff */
[----:B------:R-:W-:Y:S01]  /*0fd0*/  IADD3 R38, P0, R25, R13, RZ ;  /* 0x0000000d19267210 */ /* 0x000fe20007f1e0ff */
[----:B------:R0:W2:Y:S04]  /*0fe0*/  LDG.E.EL R17, desc[UR4][R36.64] ;  /* 0x0000000424117981 */ /* 0x0000a8000c2e1900 */
[----:B------:R-:W-:Y:S02]  /*0ff0*/  IMAD.X R13, R24, 0x1, R16, P0 ;  /* 0x00000001180d7824 */ /* 0x000fe400000e0610 */
[----:B0-----:R-:W-:Y:S01]  /*1000*/  IMAD.WIDE R36, R20, 0x4, R32 ;  /* 0x0000000414247825 */ /* 0x001fe200078e0220 */
[----:B------:R-:W-:-:S04]  /*1010*/  IADD3 R32, P0, R38, R4, RZ ;  /* 0x0000000426207210 */ /* 0x000fc80007f1e0ff */
[----:B------:R-:W-:Y:S01]  /*1020*/  IADD3.X R33, R13, R22, RZ, P0, !PT ;  /* 0x000000160d217210 */ /* 0x000fe200007fe4ff */
[----:B------:R0:W3:Y:S01]  /*1030*/  LDG.E.EL R16, desc[UR4][R36.64] ;  /* 0x0000000424107981 */ /* 0x0000e2000c2e1900 */
[----:B------:R-:W-:-:S05]  /*1040*/  IADD3 R38, P0, R38, R5, RZ ;  /* 0x0000000526267210 */ /* 0x000fca0007f1e0ff */
[----:B------:R-:W-:Y:S02]  /*1050*/  IMAD.X R39, R13, 0x1, R21, P0 ;  /* 0x000000010d277824 */ /* 0x000fe400000e0615 */
[----:B------:R-:W-:Y:S01]  /*1060*/  IMAD.WIDE R32, R20, 0x4, R32 ;  /* 0x0000000414207825 */ /* 0x000fe200078e0220 */
[----:B0-----:R-:W-:-:S03]  /*1070*/  IADD3 R36, P0, R35, R23, RZ ;  /* 0x0000001723247210 */ /* 0x001fc60007f1e0ff */
[----:B------:R-:W-:Y:S01]  /*1080*/  IMAD.WIDE R38, R20, 0x4, R38 ;  /* 0x0000000414267825 */ /* 0x000fe200078e0226 */
[----:B------:R-:W-:Y:S01]  /*1090*/  IADD3.X R13, R14, R3, RZ, P0, !PT ;  /* 0x000000030e0d7210 */ /* 0x000fe200007fe4ff */
[----:B------:R0:W4:Y:S04]  /*10a0*/  LDG.E.EL R32, desc[UR4][R32.64] ;  /* 0x0000000420207981 */ /* 0x000128000c2e1900 */
[----:B------:R1:W5:Y:S01]  /*10b0*/  LDG.E.EL R31, desc[UR4][R38.64] ;  /* 0x00000004261f7981 */ /* 0x000362000c2e1900 */
[----:B0-----:R-:W-:Y:S02]  /*10c0*/  SHF.R.U32.HI R33, RZ, 0x19, R19 ;  /* 0x00000019ff217819 */ /* 0x001fe40000011613 */
[----:B-1----:R-:W-:Y:S02]  /*10d0*/  IADD3 R38, P0, R36, R5, RZ ;  /* 0x0000000524267210 */ /* 0x002fe40007f1e0ff */
[----:B------:R-:W-:-:S03]  /*10e0*/  LOP3.LUT R33, R33, 0x40, RZ, 0xc0, !PT ;  /* 0x0000004021217812 */ /* 0x000fc600078ec0ff */
[----:B------:R-:W-:Y:S01]  /*10f0*/  IMAD.X R39, R13, 0x1, R21, P0 ;  /* 0x000000010d277824 */ /* 0x000fe200000e0615 */
[----:B------:R-:W-:-:S04]  /*1100*/  IADD3 R36, P0, R4, R36, RZ ;  /* 0x0000002404247210 */ /* 0x000fc80007f1e0ff */
[----:B------:R-:W-:Y:S02]  /*1110*/  IADD3.X R37, R22, R13, RZ, P0, !PT ;  /* 0x0000000d16257210 */ /* 0x000fe400007fe4ff */
[----:B------:R-:W-:-:S04]  /*1120*/  IADD3 R33, P0, R33, UR6, RZ ;  /* 0x0000000621217c10 */ /* 0x000fc8000ff1e0ff */
[----:B------:R-:W-:Y:S01]  /*1130*/  LEA R33, P1, R18, R33, 0x2 ;  /* 0x0000002112217211 */ /* 0x000fe200078210ff */
[----:B------:R-:W-:-:S05]  /*1140*/  IMAD.X R15, RZ, RZ, UR7, P0 ;  /* 0x00000007ff0f7e24 */ /* 0x000fca00080e06ff */
[----:B------:R-:W-:Y:S02]  /*1150*/  LEA.HI.X R34, R18, R15, R19, 0x2, P1 ;  /* 0x0000000f12227211 */ /* 0x000fe400008f1413 */
[----:B------:R-:W-:-:S04]  /*1160*/  IADD3 R18, P0, R25, R35, RZ ;  /* 0x0000002319127210 */ /* 0x000fc80007f1e0ff */
[----:B------:R-:W-:Y:S02]  /*1170*/  IADD3.X R19, R24, R14, RZ, P0, !PT ;  /* 0x0000000e18137210 */ /* 0x000fe400007fe4ff */
[----:B------:R-:W-:-:S05]  /*1180*/  IADD3 R14, P0, R18, R4, RZ ;  /* 0x00000004120e7210 */ /* 0x000fca0007f1e0ff */
[----:B------:R-:W-:Y:S01]  /*1190*/  IMAD.X R15, R19, 0x1, R22, P0 ;  /* 0x00000001130f7824 */ /* 0x000fe200000e0616 */
[----:B------:R-:W-:Y:S01]  /*11a0*/  IADD3 R23, P0, R33, R23, RZ ;  /* 0x0000001721177210 */ /* 0x000fe20007f1e0ff */
[C---:B------:R-:W-:Y:S01]  /*11b0*/  IMAD.WIDE R14, R20.reuse, 0x4, R14 ;  /* 0x00000004140e7825 */ /* 0x040fe200078e020e */
[----:B------:R-:W-:Y:S02]  /*11c0*/  IADD3 R25, P1, R25, R33, RZ ;  /* 0x0000002119197210 */ /* 0x000fe40007f3e0ff */
[----:B------:R-:W-:Y:S01]  /*11d0*/  IADD3.X R3, R34, R3, RZ, P0, !PT ;  /* 0x0000000322037210 */ /* 0x000fe200007fe4ff */
[----:B------:R-:W-:Y:S01]  /*11e0*/  IMAD.WIDE R36, R20, 0x4, R36 ;  /* 0x0000000414247825 */ /* 0x000fe200078e0224 */
[----:B------:R0:W5:Y:S03]  /*11f0*/  LDG.E.EL R33, desc[UR4][R14.64] ;  /* 0x000000040e217981 */ /* 0x000166000c2e1900 */
[----:B------:R-:W-:Y:S01]  /*1200*/  IMAD.X R34, R24, 0x1, R34, P1 ;  /* 0x0000000118227824 */ /* 0x000fe200008e0622 */
[----:B------:R-:W-:Y:S01]  /*1210*/  IADD3 R24, P1, R4, R23, RZ ;  /* 0x0000001704187210 */ /* 0x000fe20007f3e0ff */
[----:B------:R1:W5:Y:S01]  /*1220*/  LDG.E.EL R13, desc[UR4][R36.64] ;  /* 0x00000004240d7981 */ /* 0x000362000c2e1900 */
[----:B------:R-:W-:-:S02]  /*1230*/  IADD3 R4, P2, R25, R4, RZ ;  /* 0x0000000419047210 */ /* 0x000fc40007f5e0ff */
[----:B0-----:R-:W-:Y:S02]  /*1240*/  IADD3 R14, P3, R18, R5, RZ ;  /* 0x00000005120e7210 */ /* 0x001fe40007f7e0ff */
[----:B------:R-:W-:Y:S02]  /*1250*/  IADD3 R18, P0, R23, R5, RZ ;  /* 0x0000000517127210 */ /* 0x000fe40007f1e0ff */
[----:B------:R-:W-:Y:S02]  /*1260*/  IADD3.X R15, R19, R21, RZ, P3, !PT ;  /* 0x00000015130f7210 */ /* 0x000fe40001ffe4ff */
[----:B-1----:R-:W-:Y:S01]  /*1270*/  IADD3 R36, P4, R25, R5, RZ ;  /* 0x0000000519247210 */ /* 0x002fe20007f9e0ff */
[----:B------:R-:W-:Y:S01]  /*1280*/  IMAD.X R5, R34, 0x1, R22, P2 ;  /* 0x0000000122057824 */ /* 0x000fe200010e0616 */
[----:B------:R-:W-:Y:S01]  /*1290*/  IADD3.X R25, R22, R3, RZ, P1, !PT ;  /* 0x0000000316197210 */ /* 0x000fe20000ffe4ff */
[----:B------:R-:W-:Y:S01]  /*12a0*/  IMAD.WIDE R22, R20, 0x4, R14 ;  /* 0x0000000414167825 */ /* 0x000fe200078e020e */
[----:B------:R-:W-:Y:S01]  /*12b0*/  IADD3.X R37, R34, R21, RZ, P4, !PT ;  /* 0x0000001522257210 */ /* 0x000fe200027fe4ff */
[----:B------:R-:W0:Y:S02]  /*12c0*/  LDC.64 R14, c[0x0][0x260] ;  /* 0x00009800ff0e7b82 */ /* 0x000e240000000a00 */
[----:B------:R-:W-:-:S02]  /*12d0*/  IMAD.X R19, R3, 0x1, R21, P0 ;  /* 0x0000000103137824 */ /* 0x000fc400000e0615 */
[C---:B------:R-:W-:Y:S01]  /*12e0*/  IMAD.WIDE R28, R20.reuse, 0x4, R28 ;  /* 0x00000004141c7825 */ /* 0x040fe200078e021c */
[----:B------:R-:W5:Y:S03]  /*12f0*/  LDG.E.EL R22, desc[UR4][R22.64] ;  /* 0x0000000416167981 */ /* 0x000f66000c2e1900 */
[C---:B------:R-:W-:Y:S02]  /*1300*/  IMAD.WIDE R18, R20.reuse, 0x4, R18 ;  /* 0x0000000414127825 */ /* 0x040fe400078e0212 */
[----:B------:R-:W5:Y:S02]  /*1310*/  LDG.E.EL R28, desc[UR4][R28.64] ;  /* 0x000000041c1c7981 */ /* 0x000f64000c2e1900 */
[C---:B------:R-:W-:Y:S02]  /*1320*/  IMAD.WIDE R24, R20.reuse, 0x4, R24 ;  /* 0x0000000414187825 */ /* 0x040fe400078e0218 */
[----:B------:R1:W5:Y:S02]  /*1330*/  LDG.E.EL R18, desc[UR4][R18.64] ;  /* 0x0000000412127981 */ /* 0x000364000c2e1900 */
[----:B------:R-:W-:-:S02]  /*1340*/  IMAD.WIDE R4, R20, 0x4, R4 ;  /* 0x0000000414047825 */ /* 0x000fc400078e0204 */
[----:B------:R-:W5:Y:S02]  /*1350*/  LDG.E.EL R24, desc[UR4][R24.64] ;  /* 0x0000000418187981 */ /* 0x000f64000c2e1900 */
[C---:B------:R-:W-:Y:S02]  /*1360*/  IMAD.WIDE R36, R20.reuse, 0x4, R36 ;  /* 0x0000000414247825 */ /* 0x040fe400078e0224 */
[----:B------:R-:W5:Y:S02]  /*1370*/  LDG.E.EL R4, desc[UR4][R4.64] ;  /* 0x0000000404047981 */ /* 0x000f64000c2e1900 */
[----:B------:R-:W-:Y:S02]  /*1380*/  IMAD.WIDE R38, R20, 0x4, R38 ;  /* 0x0000000414267825 */ /* 0x000fe400078e0226 */
[----:B------:R-:W5:Y:S04]  /*1390*/  LDG.E.EL R37, desc[UR4][R36.64] ;  /* 0x0000000424257981 */ /* 0x000f68000c2e1900 */
[----:B------:R-:W5:Y:S01]  /*13a0*/  LDG.E.EL R29, desc[UR4][R38.64] ;  /* 0x00000004261d7981 */ /* 0x000f62000c2e1900 */
[----:B0-----:R-:W-:-:S02]  /*13b0*/  IMAD.WIDE R14, R2, 0x4, R14 ;  /* 0x00000004020e7825 */ /* 0x001fc400078e020e */
[----:B------:R-:W0:Y:S04]  /*13c0*/  LDC.64 R2, c[0x0][0x210] ;  /* 0x00008400ff027b82 */ /* 0x000e280000000a00 */
[----:B------:R-:W5:Y:S01]  /*13d0*/  LDG.E.EL R15, desc[UR4][R14.64] ;  /* 0x000000040e0f7981 */ /* 0x000f62000c2e1900 */
[----:B------:R-:W-:Y:S01]  /*13e0*/  FADD R7, -R8, R7 ;  /* 0x0000000708077221 */ /* 0x000fe20000000100 */
[----:B------:R-:W-:Y:S01]  /*13f0*/  FADD R26, -R9, R26 ;  /* 0x0000001a091a7221 */ /* 0x000fe20000000100 */
[----:B0-----:R-:W-:-:S04]  /*1400*/  IMAD.WIDE R2, R0, 0x4, R2 ;  /* 0x0000000400027825 */ /* 0x001fc800078e0202 */
[----:B--2---:R-:W-:-:S04]  /*1410*/  FADD R17, -R30, R17 ;  /* 0x000000111e117221 */ /* 0x004fc80000000100 */
[----:B------:R-:W-:Y:S01]  /*1420*/  FFMA R17, R10, R17, R30 ;  /* 0x000000110a117223 */ /* 0x000fe2000000001e */
[----:B---3--:R-:W-:-:S04]  /*1430*/  FADD R21, -R12, R16 ;  /* 0x000000100c157221 */ /* 0x008fc80000000100 */
[----:B-1----:R-:W-:Y:S01]  /*1440*/  FFMA R19, R10, R21, R12 ;  /* 0x000000150a137223 */ /* 0x002fe2000000000c */
[----:B----4-:R-:W-:-:S04]  /*1450*/  FADD R32, -R27, R32 ;  /* 0x000000201b207221 */ /* 0x010fc80000000100 */
[----:B------:R-:W-:-:S04]  /*1460*/  FFMA R32, R10, R32, R27 ;  /* 0x000000200a207223 */ /* 0x000fc8000000001b */
[----:B------:R-:W-:-:S04]  /*1470*/  FADD R32, -R19, R32 ;  /* 0x0000002013207221 */ /* 0x000fc80000000100 */
[----:B------:R-:W-:Y:S01]  /*1480*/  FFMA R32, R6, R32, R19 ;  /* 0x0000002006207223 */ /* 0x000fe20000000013 */
[----:B-----5:R-:W-:-:S04]  /*1490*/  FADD R31, -R28, R31 ;  /* 0x0000001f1c1f7221 */ /* 0x020fc80000000100 */
[----:B------:R-:W-:Y:S01]  /*14a0*/  FFMA R10, R10, R31, R28 ;  /* 0x0000001f0a0a7223 */ /* 0x000fe2000000001c */
[----:B------:R-:W-:Y:S01]  /*14b0*/  FADD R24, -R13, R24 ;  /* 0x000000180d187221 */ /* 0x000fe20000000100 */
[----:B------:R-:W-:Y:S01]  /*14c0*/  FADD R4, -R33, R4 ;  /* 0x0000000421047221 */ /* 0x000fe20000000100 */
[----:B------:R-:W-:Y:S01]  /*14d0*/  FADD R37, -R22, R37 ;  /* 0x0000002516257221 */ /* 0x000fe20000000100 */
[----:B------:R-:W-:Y:S01]  /*14e0*/  FADD R18, -R29, R18 ;  /* 0x000000121d127221 */ /* 0x000fe20000000100 */
[C---:B------:R-:W-:Y:S01]  /*14f0*/  FFMA R13, R11.reuse, R24, R13 ;  /* 0x000000180b0d7223 */ /* 0x040fe2000000000d */
[C---:B------:R-:W-:Y:S01]  /*1500*/  FFMA R4, R11.reuse, R4, R33 ;  /* 0x000000040b047223 */ /* 0x040fe20000000021 */
[C---:B------:R-:W-:Y:S01]  /*1510*/  FFMA R22, R11.reuse, R37, R22 ;  /* 0x000000250b167223 */ /* 0x040fe20000000016 */
[----:B------:R-:W-:Y:S01]  /*1520*/  FFMA R29, R11, R18, R29 ;  /* 0x000000120b1d7223 */ /* 0x000fe2000000001d */
[----:B------:R-:W-:Y:S01]  /*1530*/  FADD R10, -R17, R10 ;  /* 0x0000000a110a7221 */ /* 0x000fe20000000100 */
[----:B------:R-:W-:-:S02]  /*1540*/  FADD R4, -R13, R4 ;  /* 0x000000040d047221 */ /* 0x000fc40000000100 */
[----:B------:R-:W-:Y:S01]  /*1550*/  FADD R22, -R29, R22 ;  /* 0x000000161d167221 */ /* 0x000fe20000000100 */
[C---:B------:R-:W-:Y:S01]  /*1560*/  FFMA R17, R6.reuse, R10, R17 ;  /* 0x0000000a06117223 */ /* 0x040fe20000000011 */
[C---:B------:R-:W-:Y:S02]  /*1570*/  FFMA R4, R6.reuse, R4, R13 ;  /* 0x0000000406047223 */ /* 0x040fe4000000000d */
[----:B------:R-:W-:Y:S01]  /*1580*/  FFMA R29, R6, R22, R29 ;  /* 0x00000016061d7223 */ /* 0x000fe2000000001d */
[----:B------:R-:W-:-:S03]  /*1590*/  FADD R17, -R32, R17 ;  /* 0x0000001120117221 */ /* 0x000fc60000000100 */
[----:B------:R-:W-:Y:S01]  /*15a0*/  FADD R11, -R4, R29 ;  /* 0x0000001d040b7221 */ /* 0x000fe20000000100 */
[C---:B------:R-:W-:Y:S01]  /*15b0*/  FFMA R8, R15.reuse, R7, R8 ;  /* 0x000000070f087223 */ /* 0x040fe20000000008 */
[C---:B------:R-:W-:Y:S01]  /*15c0*/  FFMA R9, R15.reuse, R26, R9 ;  /* 0x0000001a0f097223 */ /* 0x040fe20000000009 */
[C---:B------:R-:W-:Y:S01]  /*15d0*/  FFMA R10, R15.reuse, R17, R32 ;  /* 0x000000110f0a7223 */ /* 0x040fe20000000020 */
[----:B------:R-:W-:-:S05]  /*15e0*/  FFMA R11, R15, R11, R4 ;  /* 0x0000000b0f0b7223 */ /* 0x000fca0000000004 */
[----:B------:R-:W-:Y:S01]  /*15f0*/  STG.E.128 desc[UR4][R2.64], R8 ;  /* 0x0000000802007986 */ /* 0x000fe2000c101d04 */
[----:B------:R-:W-:Y:S05]  /*1600*/  EXIT ;  /* 0x000000000000794d */ /* 0x000fea0003800000 */
.L_x_0:
[----:B------:R-:W-:-:S00]  /*1610*/  BRA `(.L_x_0) ;  /* 0xfffffffc00fc7947 */ /* 0x000fc0000383ffff */
[----:B------:R-:W-:-:S00]  /*1620*/  NOP ;  /* 0x0000000000007918 */ /* 0x000fc00000000000 */
        /* <DEDUP_REMOVED lines=13> */
.L_x_1:


//--------------------- .nv.constant0.triton_poi_fused__unsafe_index_add_mul_sub_48 --------------------------
	.section	.nv.constant0.triton_poi_fused__unsafe_index_add_mul_sub_48,"a",@progbits
	.sectionflags	@""
	.align	4
.nv.constant0.triton_poi_fused__unsafe_index_add_mul_sub_48:
	.zero		620
